	.headerflags	@"EF_CUDA_TEXMODE_UNIFIED EF_CUDA_64BIT_ADDRESS EF_CUDA_ACCELERATORS EF_CUDA_SM90 EF_CUDA_VIRTUAL_SM(EF_CUDA_SM90)"
	.elftype	@"ET_EXEC"


//--------------------- .nv.info                  --------------------------
	.section	.nv.info,"",@"SHT_CUDA_INFO"
	.align	4


	//----- nvinfo : EIATTR_REGCOUNT
	.align		4
        /*0000*/ 	.byte	0x04, 0x2f
        /*0002*/ 	.short	(.L_1 - .L_0)
	.align		4
.L_0:
        /*0004*/ 	.word	index@(triton_poi_fused_max_pool2d_with_indices_16)
        /*0008*/ 	.word	0x00000014


	//----- nvinfo : EIATTR_MIN_STACK_SIZE
	.align		4
.L_1:
        /*000c*/ 	.byte	0x04, 0x12
        /*000e*/ 	.short	(.L_3 - .L_2)
	.align		4
.L_2:
        /*0010*/ 	.word	index@(triton_poi_fused_max_pool2d_with_indices_16)
        /*0014*/ 	.word	0x00000000


	//----- nvinfo : EIATTR_FRAME_SIZE
	.align		4
.L_3:
        /*0018*/ 	.byte	0x04, 0x11
        /*001a*/ 	.short	(.L_5 - .L_4)
	.align		4
.L_4:
        /*001c*/ 	.word	index@(triton_poi_fused_max_pool2d_with_indices_16)
        /*0020*/ 	.word	0x00000000


	//----- nvinfo : EIATTR_MIN_STACK_SIZE
	.align		4
.L_5:
        /*0024*/ 	.byte	0x04, 0x12
        /*0026*/ 	.short	(.L_7 - .L_6)
	.align		4
.L_6:
        /*0028*/ 	.word	index@(triton_poi_fused_max_pool2d_with_indices_16)
        /*002c*/ 	.word	0x00000000
.L_7:


//--------------------- .nv.info.triton_poi_fused_max_pool2d_with_indices_16 --------------------------
	.section	.nv.info.triton_poi_fused_max_pool2d_with_indices_16,"",@"SHT_CUDA_INFO"
	.sectionflags	@""
	.align	4


	//----- nvinfo : EIATTR_CUDA_API_VERSION
	.align		4
        /*0000*/ 	.byte	0x04, 0x37
        /*0002*/ 	.short	(.L_9 - .L_8)
.L_8:
        /*0004*/ 	.word	0x0000007c


	//----- nvinfo : EIATTR_KPARAM_INFO
	.align		4
.L_9:
        /*0008*/ 	.byte	0x04, 0x17
        /*000a*/ 	.short	(.L_11 - .L_10)
.L_10:
        /*000c*/ 	.word	0x00000000
        /*0010*/ 	.short	0x0003
        /*0012*/ 	.short	0x0018
        /*0014*/ 	.byte	0x00, 0xf0, 0x11, 0x00


	//----- nvinfo : EIATTR_KPARAM_INFO
	.align		4
.L_11:
        /*0018*/ 	.byte	0x04, 0x17
        /*001a*/ 	.short	(.L_13 - .L_12)
.L_12:
        /*001c*/ 	.word	0x00000000
        /*0020*/ 	.short	0x0002
        /*0022*/ 	.short	0x0010
        /*0024*/ 	.byte	0x00, 0xf4, 0x21, 0x00


	//----- nvinfo : EIATTR_KPARAM_INFO
	.align		4
.L_13:
        /*0028*/ 	.byte	0x04, 0x17
        /*002a*/ 	.short	(.L_15 - .L_14)
.L_14:
        /*002c*/ 	.word	0x00000000
        /*0030*/ 	.short	0x0001
        /*0032*/ 	.short	0x0008
        /*0034*/ 	.byte	0x00, 0xf4, 0x21, 0x00


	//----- nvinfo : EIATTR_KPARAM_INFO
	.align		4
.L_15:
        /*0038*/ 	.byte	0x04, 0x17
        /*003a*/ 	.short	(.L_17 - .L_16)
.L_16:
        /*003c*/ 	.word	0x00000000
        /*0040*/ 	.short	0x0000
        /*0042*/ 	.short	0x0000
        /*0044*/ 	.byte	0x00, 0xf4, 0x21, 0x00


	//----- nvinfo : EIATTR_SPARSE_MMA_MASK
	.align		4
.L_17:
        /*0048*/ 	.byte	0x03, 0x50
        /*004a*/ 	.short	0x0000


	//----- nvinfo : EIATTR_MAXREG_COUNT
	.align		4
        /*004c*/ 	.byte	0x03, 0x1b
        /*004e*/ 	.short	0x00ff


	//----- nvinfo : EIATTR_EXIT_INSTR_OFFSETS
	.align		4
        /*0050*/ 	.byte	0x04, 0x1c
        /*0052*/ 	.short	(.L_19 - .L_18)


	//   ....[0]....
.L_18:
        /*0054*/ 	.word	0x000003d0


	//   ....[1]....
        /*0058*/ 	.word	0x000003f0


	//----- nvinfo : EIATTR_REQNTID
	.align		4
.L_19:
        /*005c*/ 	.byte	0x04, 0x10
        /*005e*/ 	.short	(.L_21 - .L_20)
.L_20:
        /*0060*/ 	.word	0x00000080
        /*0064*/ 	.word	0x00000001
        /*0068*/ 	.word	0x00000001


	//----- nvinfo : EIATTR_CBANK_PARAM_SIZE
	.align		4
.L_21:
        /*006c*/ 	.byte	0x03, 0x19
        /*006e*/ 	.short	0x001c


	//----- nvinfo : EIATTR_PARAM_CBANK
	.align		4
        /*0070*/ 	.byte	0x04, 0x0a
        /*0072*/ 	.short	(.L_23 - .L_22)
	.align		4
.L_22:
        /*0074*/ 	.word	index@(.nv.constant0.triton_poi_fused_max_pool2d_with_indices_16)
        /*0078*/ 	.short	0x0210
        /*007a*/ 	.short	0x001c


	//----- nvinfo : EIATTR_SW_WAR
	.align		4
.L_23:
        /*007c*/ 	.byte	0x04, 0x36
        /*007e*/ 	.short	(.L_25 - .L_24)
.L_24:
        /*0080*/ 	.word	0x00000008
.L_25:


//--------------------- .nv.callgraph             --------------------------
	.section	.nv.callgraph,"",@"SHT_CUDA_CALLGRAPH"
	.align	4
	.sectionentsize	8
	.align		4
        /*0000*/ 	.word	0x00000000
	.align		4
        /*0004*/ 	.word	0xffffffff
	.align		4
        /*0008*/ 	.word	0x00000000
	.align		4
        /*000c*/ 	.word	0xfffffffe
	.align		4
        /*0010*/ 	.word	0x00000000
	.align		4
        /*0014*/ 	.word	0xfffffffd
	.align		4
        /*0018*/ 	.word	0x00000000
	.align		4
        /*001c*/ 	.word	0xfffffffc


//--------------------- .text.triton_poi_fused_max_pool2d_with_indices_16 --------------------------
	.section	.text.triton_poi_fused_max_pool2d_with_indices_16,"ax",@progbits
	.align	128
        .global         triton_poi_fused_max_pool2d_with_indices_16
        .type           triton_poi_fused_max_pool2d_with_indices_16,@function
        .size           triton_poi_fused_max_pool2d_with_indices_16,(.L_x_1 - triton_poi_fused_max_pool2d_with_indices_16)
        .other          triton_poi_fused_max_pool2d_with_indices_16,@"STO_CUDA_ENTRY STV_DEFAULT"
triton_poi_fused_max_pool2d_with_indices_16:
.text.triton_poi_fused_max_pool2d_with_indices_16:
[----:B------:R-:W0:Y:S02]  /*0000*/  LDC R1, c[0x0][0x28] ;  /* 0x00000a00ff017b82 */ /* 0x000e240000000800 */
[----:B------:R-:W1:Y:S01]  /*0010*/  S2R R0, SR_TID.X ;  /* 0x0000000000007919 */ /* 0x000e620000002100 */
[----:B------:R-:W-:Y:S01]  /*0020*/  CS2R R16, SRZ ;  /* 0x0000000000107805 */ /* 0x000fe2000001ff00 */
[----:B------:R-:W-:Y:S01]  /*0030*/  ULDC.64 UR4, c[0x0][0x208] ;  /* 0x0000820000047ab9 */ /* 0x000fe20000000a00 */
[----:B------:R-:W2:Y:S01]  /*0040*/  S2R R3, SR_CTAID.X ;  /* 0x0000000000037919 */ /* 0x000ea20000002500 */
[----:B------:R-:W-:Y:S01]  /*0050*/  CS2R R6, SRZ ;  /* 0x0000000000067805 */ /* 0x000fe2000001ff00 */
[----:B------:R-:W-:Y:S01]  /*0060*/  ULDC.64 UR6, c[0x0][0x220] ;  /* 0x0000880000067ab9 */ /* 0x000fe20000000a00 */
[----:B-1----:R-:W-:-:S05]  /*0070*/  IMAD.SHL.U32 R0, R0, 0x2, RZ ;  /* 0x0000000200007824 */ /* 0x002fca00078e00ff */
[----:B------:R-:W-:-:S05]  /*0080*/  LOP3.LUT R0, R0, 0xfe, RZ, 0xc0, !PT ;  /* 0x000000fe00007812 */ /* 0x000fca00078ec0ff */
[----:B--2---:R-:W-:Y:S02]  /*0090*/  IMAD R0, R3, 0x100, R0 ;  /* 0x0000010003007824 */ /* 0x004fe400078e0200 */
[----:B------:R-:W1:Y:S03]  /*00a0*/  LDC.64 R2, c[0x0][0x210] ;  /* 0x00008400ff027b82 */ /* 0x000e660000000a00 */
[----:B------:R-:W-:Y:S02]  /*00b0*/  SHF.R.S32.HI R5, RZ, 0x1f, R0 ;  /* 0x0000001fff057819 */ /* 0x000fe40000011400 */
[----:B------:R-:W-:Y:S02]  /*00c0*/  ISETP.GE.AND P0, PT, R0, 0x200, PT ;  /* 0x000002000000780c */ /* 0x000fe40003f06270 */
[----:B------:R-:W-:-:S05]  /*00d0*/  LEA.HI R5, R5, R0, RZ, 0x7 ;  /* 0x0000000005057211 */ /* 0x000fca00078f38ff */
[C---:B------:R-:W-:Y:S01]  /*00e0*/  IMAD.SHL.U32 R4, R5.reuse, 0x4, RZ ;  /* 0x0000000405047824 */ /* 0x040fe200078e00ff */
[----:B------:R-:W-:-:S04]  /*00f0*/  LOP3.LUT R5, R5, 0xffffff80, RZ, 0xc0, !PT ;  /* 0xffffff8005057812 */ /* 0x000fc800078ec0ff */
[----:B------:R-:W-:-:S04]  /*0100*/  LOP3.LUT R4, R4, 0xfffffe00, RZ, 0xc0, !PT ;  /* 0xfffffe0004047812 */ /* 0x000fc800078ec0ff */
[----:B------:R-:W-:Y:S02]  /*0110*/  IADD3 R15, R4, R0, -R5 ;  /* 0x00000000040f7210 */ /* 0x000fe40007ffe805 */
[----:B------:R-:W-:-:S03]  /*0120*/  CS2R R4, SRZ ;  /* 0x0000000000047805 */ /* 0x000fc6000001ff00 */
[C---:B------:R-:W-:Y:S02]  /*0130*/  VIADD R11, R15.reuse, 0x80 ;  /* 0x000000800f0b7836 */ /* 0x040fe40000000000 */
[----:B-1----:R-:W-:-:S04]  /*0140*/  IMAD.WIDE R8, R15, 0x4, R2 ;  /* 0x000000040f087825 */ /* 0x002fc800078e0202 */
[--C-:B------:R-:W-:Y:S01]  /*0150*/  IMAD.WIDE R10, R11, 0x4, R2.reuse ;  /* 0x000000040b0a7825 */ /* 0x100fe200078e0202 */
[----:B------:R1:W2:Y:S03]  /*0160*/  @!P0 LDG.E.64 R16, desc[UR4][R8.64] ;  /* 0x0000000408108981 */ /* 0x0002a6000c1e1b00 */
[C---:B------:R-:W-:Y:S01]  /*0170*/  VIADD R13, R15.reuse, 0x100 ;  /* 0x000001000f0d7836 */ /* 0x040fe20000000000 */
[----:B------:R-:W2:Y:S01]  /*0180*/  @!P0 LDG.E.64 R4, desc[UR4][R10.64] ;  /* 0x000000040a048981 */ /* 0x000ea2000c1e1b00 */
[----:B------:R-:W-:Y:S02]  /*0190*/  VIADD R15, R15, 0x180 ;  /* 0x000001800f0f7836 */ /* 0x000fe40000000000 */
[--C-:B------:R-:W-:Y:S01]  /*01a0*/  IMAD.WIDE R12, R13, 0x4, R2.reuse ;  /* 0x000000040d0c7825 */ /* 0x100fe200078e0202 */
[----:B-1----:R-:W1:Y:S03]  /*01b0*/  LDC.64 R8, c[0x0][0x218] ;  /* 0x00008600ff087b82 */ /* 0x002e660000000a00 */
[----:B------:R-:W-:Y:S01]  /*01c0*/  IMAD.WIDE R14, R15, 0x4, R2 ;  /* 0x000000040f0e7825 */ /* 0x000fe200078e0202 */
[----:B------:R-:W3:Y:S01]  /*01d0*/  @!P0 LDG.E.64 R6, desc[UR4][R12.64] ;  /* 0x000000040c068981 */ /* 0x000ee2000c1e1b00 */
[----:B------:R-:W-:-:S06]  /*01e0*/  CS2R R2, SRZ ;  /* 0x0000000000027805 */ /* 0x000fcc000001ff00 */
[----:B------:R-:W4:Y:S01]  /*01f0*/  @!P0 LDG.E.64 R2, desc[UR4][R14.64] ;  /* 0x000000040e028981 */ /* 0x000f22000c1e1b00 */
[C---:B--2---:R-:W-:Y:S02]  /*0200*/  FSETP.GT.AND P1, PT, R4.reuse, R16, PT ;  /* 0x000000100400720b */ /* 0x044fe40003f24000 */
[C---:B------:R-:W-:Y:S02]  /*0210*/  FSETP.GT.AND P2, PT, R5.reuse, R17, PT ;  /* 0x000000110500720b */ /* 0x040fe40003f44000 */
[----:B------:R-:W-:Y:S02]  /*0220*/  FSETP.NAN.AND P3, PT, R4, R4, PT ;  /* 0x000000040400720b */ /* 0x000fe40003f68000 */
[----:B---3--:R-:W-:Y:S02]  /*0230*/  FSETP.NAN.AND P5, PT, R6, R6, PT ;  /* 0x000000060600720b */ /* 0x008fe40003fa8000 */
[----:B------:R-:W-:-:S05]  /*0240*/  FSETP.NAN.AND P6, PT, R5, R5, PT ;  /* 0x000000050500720b */ /* 0x000fca0003fc8000 */
[----:B------:R-:W-:Y:S02]  /*0250*/  @!P1 SEL R4, R4, R16, P3 ;  /* 0x0000001004049207 */ /* 0x000fe40001800000 */
[----:B----4-:R-:W-:Y:S02]  /*0260*/  FSETP.NAN.AND P3, PT, R2, R2, PT ;  /* 0x000000020200720b */ /* 0x010fe40003f68000 */
[----:B------:R-:W-:Y:S02]  /*0270*/  FSETP.GEU.AND P4, PT, R4, R6, PT ;  /* 0x000000060400720b */ /* 0x000fe40003f8e000 */
[----:B------:R-:W-:Y:S02]  /*0280*/  @!P2 SEL R5, R5, R17, P6 ;  /* 0x000000110505a207 */ /* 0x000fe40003000000 */
[----:B------:R-:W-:Y:S02]  /*0290*/  @!P5 SEL R6, R6, R4, !P4 ;  /* 0x000000040606d207 */ /* 0x000fe40006000000 */
[----:B------:R-:W-:-:S02]  /*02a0*/  FSETP.NAN.AND P6, PT, R7, R7, PT ;  /* 0x000000070700720b */ /* 0x000fc40003fc8000 */
[----:B------:R-:W-:Y:S02]  /*02b0*/  FSETP.GEU.AND P5, PT, R6, R2, PT ;  /* 0x000000020600720b */ /* 0x000fe40003fae000 */
[----:B------:R-:W-:Y:S02]  /*02c0*/  SEL R4, RZ, 0x1, !P1 ;  /* 0x00000001ff047807 */ /* 0x000fe40004800000 */
[----:B------:R-:W-:Y:S02]  /*02d0*/  @!P3 SEL R2, R2, R6, !P5 ;  /* 0x000000060202b207 */ /* 0x000fe40006800000 */
[----:B------:R-:W-:Y:S02]  /*02e0*/  FSETP.NAN.AND P1, PT, R3, R3, PT ;  /* 0x000000030300720b */ /* 0x000fe40003f28000 */
[----:B------:R-:W-:-:S04]  /*02f0*/  FSETP.GEU.AND P3, PT, R5, R7, PT ;  /* 0x000000070500720b */ /* 0x000fc80003f6e000 */
[----:B------:R-:W-:Y:S02]  /*0300*/  @!P6 SEL R7, R7, R5, !P3 ;  /* 0x000000050707e207 */ /* 0x000fe40005800000 */
[----:B------:R-:W-:Y:S02]  /*0310*/  SEL R5, RZ, 0x1, !P2 ;  /* 0x00000001ff057807 */ /* 0x000fe40005000000 */
[----:B------:R-:W-:Y:S02]  /*0320*/  FSETP.GEU.AND P2, PT, R7, R3, PT ;  /* 0x000000030700720b */ /* 0x000fe40003f4e000 */
[----:B------:R-:W-:Y:S02]  /*0330*/  SEL R4, R4, 0x2, P4 ;  /* 0x0000000204047807 */ /* 0x000fe40002000000 */
[----:B------:R-:W-:Y:S02]  /*0340*/  SEL R5, R5, 0x2, P3 ;  /* 0x0000000205057807 */ /* 0x000fe40001800000 */
[----:B------:R-:W-:-:S02]  /*0350*/  @!P1 SEL R3, R3, R7, !P2 ;  /* 0x0000000703039207 */ /* 0x000fc40005000000 */
[----:B------:R-:W-:Y:S02]  /*0360*/  SEL R7, R4, 0x3, P5 ;  /* 0x0000000304077807 */ /* 0x000fe40002800000 */
[----:B------:R-:W-:Y:S01]  /*0370*/  SEL R10, R5, 0x3, P2 ;  /* 0x00000003050a7807 */ /* 0x000fe20001000000 */
[----:B-1----:R-:W-:Y:S01]  /*0380*/  IMAD.WIDE R4, R0, 0x4, R8 ;  /* 0x0000000400047825 */ /* 0x002fe200078e0208 */
[----:B------:R-:W-:-:S03]  /*0390*/  IADD3 R6, P1, R0, UR6, RZ ;  /* 0x0000000600067c10 */ /* 0x000fc6000ff3e0ff */
[----:B------:R-:W-:Y:S01]  /*03a0*/  IMAD R9, R10, 0x100, R7 ;  /* 0x000001000a097824 */ /* 0x000fe200078e0207 */
[----:B------:R-:W-:Y:S01]  /*03b0*/  LEA.HI.X.SX32 R7, R0, UR7, 0x1, P1 ;  /* 0x0000000700077c11 */ /* 0x000fe200088f0eff */
[----:B------:R1:W-:Y:S01]  /*03c0*/  @!P0 STG.E.64 desc[UR4][R4.64], R2 ;  /* 0x0000000204008986 */ /* 0x0003e2000c101b04 */
[----:B------:R-:W-:Y:S07]  /*03d0*/  @P0 EXIT ;  /* 0x000000000000094d */ /* 0x000fee0003800000 */
[----:B------:R-:W-:Y:S01]  /*03e0*/  STG.E.U16 desc[UR4][R6.64], R9 ;  /* 0x0000000906007986 */ /* 0x000fe2000c101504 */
[----:B------:R-:W-:Y:S05]  /*03f0*/  EXIT ;  /* 0x000000000000794d */ /* 0x000fea0003800000 */
.L_x_0:
[----:B------:R-:W-:-:S00]  /*0400*/  BRA `(.L_x_0) ;  /* 0xfffffffc00fc7947 */ /* 0x000fc0000383ffff */
[----:B------:R-:W-:-:S00]  /*0410*/  NOP ;  /* 0x0000000000007918 */ /* 0x000fc00000000000 */
        /* <DEDUP_REMOVED lines=14> */
.L_x_1:


//--------------------- .nv.constant0.triton_poi_fused_max_pool2d_with_indices_16 --------------------------
	.section	.nv.constant0.triton_poi_fused_max_pool2d_with_indices_16,"a",@progbits
	.sectionflags	@""
	.align	4
.nv.constant0.triton_poi_fused_max_pool2d_with_indices_16:
	.zero		556
